//
// Generated by NVIDIA NVVM Compiler
//
// Compiler Build ID: CL-36424714
// Cuda compilation tools, release 13.0, V13.0.88
// Based on NVVM 20.0.0
//

.version 9.0
.target sm_100
.address_size 64

	// .globl	relu_forward

.visible .entry relu_forward(
	.param .u64 .ptr .align 1 relu_forward_param_0,
	.param .u32 relu_forward_param_1
)
{
	.reg .pred 	%p<3>;
	.reg .b32 	%r<7>;
	.reg .b32 	%f<2>;
	.reg .b64 	%rd<5>;

	ld.param.u64 	%rd2, [relu_forward_param_0];
	ld.param.u32 	%r2, [relu_forward_param_1];
	mov.u32 	%r3, %ctaid.x;
	mov.u32 	%r4, %ntid.x;
	mov.u32 	%r5, %tid.x;
	mad.lo.s32 	%r1, %r3, %r4, %r5;
	setp.ge.s32 	%p1, %r1, %r2;
	@%p1 bra 	$L__BB0_3;
	cvta.to.global.u64 	%rd3, %rd2;
	mul.wide.s32 	%rd4, %r1, 4;
	add.s64 	%rd1, %rd3, %rd4;
	ld.global.f32 	%f1, [%rd1];
	setp.geu.f32 	%p2, %f1, 0f00000000;
	@%p2 bra 	$L__BB0_3;
	mov.b32 	%r6, 0;
	st.global.u32 	[%rd1], %r6;
$L__BB0_3:
	ret;

}


// ===== COMPILED SASS (sm_100) =====

	.target	sm_100

	.elftype	@"ET_EXEC"


//--------------------- .note.nv.tkinfo           --------------------------
	.section	.note.nv.tkinfo,"",@"SHT_NOTE"
	.sectionflags	@"SHF_NOTE_NV_TKINFO"
	.tkinfo
        /*0018*/ 	.word	0x00000002
        /*0030*/ 	.string	""
        /*0030*/ 	.string	"ptxas"
        /*0030*/ 	.string	"Cuda compilation tools, release 13.0, V13.0.88"
        /*0030*/ 	.string	"Build cuda_13.0.r13.0/compiler.36424714_0"
        /*0030*/ 	.string	"-arch sm_100 -m 64 "



//--------------------- .note.nv.cuinfo           --------------------------
	.section	.note.nv.cuinfo,"",@"SHT_NOTE"
	.sectionflags	@"SHF_NOTE_NV_CUINFO"
        /*0018*/ 	.short	0x0002
        /*001a*/ 	.short	0x0064
        /*001c*/ 	.short	0x0082
	.zero		2


//--------------------- .nv.info                  --------------------------
	.section	.nv.info,"",@"SHT_CUDA_INFO"
	.align	4


	//----- nvinfo : EIATTR_REGCOUNT
	.align		4
        /*0000*/ 	.byte	0x04, 0x2f
        /*0002*/ 	.short	(.L_1 - .L_0)
	.align		4
.L_0:
        /*0004*/ 	.word	index@(relu_forward)
        /*0008*/ 	.word	0x00000008


	//----- nvinfo : EIATTR_FRAME_SIZE
	.align		4
.L_1:
        /*000c*/ 	.byte	0x04, 0x11
        /*000e*/ 	.short	(.L_3 - .L_2)
	.align		4
.L_2:
        /*0010*/ 	.word	index@(relu_forward)
        /*0014*/ 	.word	0x00000000


	//----- nvinfo : EIATTR_MIN_STACK_SIZE
	.align		4
.L_3:
        /*0018*/ 	.byte	0x04, 0x12
        /*001a*/ 	.short	(.L_5 - .L_4)
	.align		4
.L_4:
        /*001c*/ 	.word	index@(relu_forward)
        /*0020*/ 	.word	0x00000000
.L_5:


//--------------------- .nv.compat                --------------------------
	.section	.nv.compat,"",@"SHT_CUDA_COMPAT_INFO"
	.align	4
        /*0000*/ 	.byte	0x02, 0x09, 0x00, 0x00, 0x02, 0x02, 0x01, 0x00, 0x02, 0x05, 0x05, 0x00, 0x03, 0x07, 0x01, 0x01
        /*0010*/ 	.byte	0x02, 0x03, 0x00, 0x00, 0x02, 0x06, 0x01, 0x00, 0x04, 0x0b, 0x08, 0x00, 0x09, 0x00, 0x00, 0x00
        /*0020*/ 	.byte	0x00, 0x00, 0x00, 0x00


//--------------------- .nv.info.relu_forward     --------------------------
	.section	.nv.info.relu_forward,"",@"SHT_CUDA_INFO"
	.sectionflags	@""
	.align	4


	//----- nvinfo : EIATTR_CUDA_API_VERSION
	.align		4
        /*0000*/ 	.byte	0x04, 0x37
        /*0002*/ 	.short	(.L_7 - .L_6)
.L_6:
        /*0004*/ 	.word	0x00000082


	//----- nvinfo : EIATTR_KPARAM_INFO
	.align		4
.L_7:
        /*0008*/ 	.byte	0x04, 0x17
        /*000a*/ 	.short	(.L_9 - .L_8)
.L_8:
        /*000c*/ 	.word	0x00000000
        /*0010*/ 	.short	0x0001
        /*0012*/ 	.short	0x0008
        /*0014*/ 	.byte	0x00, 0xf0, 0x11, 0x00


	//----- nvinfo : EIATTR_KPARAM_INFO
	.align		4
.L_9:
        /*0018*/ 	.byte	0x04, 0x17
        /*001a*/ 	.short	(.L_11 - .L_10)
.L_10:
        /*001c*/ 	.word	0x00000000
        /*0020*/ 	.short	0x0000
        /*0022*/ 	.short	0x0000
        /*0024*/ 	.byte	0x00, 0xf5, 0x21, 0x00


	//----- nvinfo : EIATTR_SPARSE_MMA_MASK
	.align		4
.L_11:
        /*0028*/ 	.byte	0x03, 0x50
        /*002a*/ 	.short	0x0000


	//----- nvinfo : EIATTR_MAXREG_COUNT
	.align		4
        /*002c*/ 	.byte	0x03, 0x1b
        /*002e*/ 	.short	0x00ff


	//----- nvinfo : EIATTR_MERCURY_ISA_VERSION
	.align		4
        /*0030*/ 	.byte	0x03, 0x5f
        /*0032*/ 	.short	0x0101


	//----- nvinfo : EIATTR_VRC_CTA_INIT_COUNT
	.align		4
        /*0034*/ 	.byte	0x02, 0x4a
	.zero		1
	.zero		1


	//----- nvinfo : EIATTR_EXIT_INSTR_OFFSETS
	.align		4
        /*0038*/ 	.byte	0x04, 0x1c
        /*003a*/ 	.short	(.L_13 - .L_12)


	//   ....[0]....
.L_12:
        /*003c*/ 	.word	0x00000070


	//   ....[1]....
        /*0040*/ 	.word	0x000000d0


	//   ....[2]....
        /*0044*/ 	.word	0x000000f0


	//----- nvinfo : EIATTR_CBANK_PARAM_SIZE
	.align		4
.L_13:
        /*0048*/ 	.byte	0x03, 0x19
        /*004a*/ 	.short	0x000c


	//----- nvinfo : EIATTR_PARAM_CBANK
	.align		4
        /*004c*/ 	.byte	0x04, 0x0a
        /*004e*/ 	.short	(.L_15 - .L_14)
	.align		4
.L_14:
        /*0050*/ 	.word	index@(.nv.constant0.relu_forward)
        /*0054*/ 	.short	0x0380
        /*0056*/ 	.short	0x000c


	//----- nvinfo : EIATTR_SW_WAR
	.align		4
.L_15:
        /*0058*/ 	.byte	0x04, 0x36
        /*005a*/ 	.short	(.L_17 - .L_16)
.L_16:
        /*005c*/ 	.word	0x00000008
.L_17:


//--------------------- .nv.callgraph             --------------------------
	.section	.nv.callgraph,"",@"SHT_CUDA_CALLGRAPH"
	.align	4
	.sectionentsize	8
	.align		4
        /*0000*/ 	.word	0x00000000
	.align		4
        /*0004*/ 	.word	0xffffffff
	.align		4
        /*0008*/ 	.word	0x00000000
	.align		4
        /*000c*/ 	.word	0xfffffffe
	.align		4
        /*0010*/ 	.word	0x00000000
	.align		4
        /*0014*/ 	.word	0xfffffffd
	.align		4
        /*0018*/ 	.word	0x00000000
	.align		4
        /*001c*/ 	.word	0xfffffffc


//--------------------- .text.relu_forward        --------------------------
	.section	.text.relu_forward,"ax",@progbits
	.align	128
        .global         relu_forward
        .type           relu_forward,@function
        .size           relu_forward,(.L_x_1 - relu_forward)
        .other          relu_forward,@"STO_CUDA_ENTRY STV_DEFAULT"
relu_forward:
.text.relu_forward:
[----:B------:R-:W-:Y:S01]  /*0000*/  LDC R1, c[0x0][0x37c] ;  /* 0x0000df00ff017b82 */ /* 0x000fe20000000800 */
[----:B------:R-:W0:Y:S07]  /*0010*/  S2R R0, SR_TID.X ;  /* 0x0000000000007919 */ /* 0x000e2e0000002100 */
[----:B------:R-:W0:Y:S01]  /*0020*/  S2UR UR4, SR_CTAID.X ;  /* 0x00000000000479c3 */ /* 0x000e220000002500 */
[----:B------:R-:W1:Y:S07]  /*0030*/  LDCU UR5, c[0x0][0x388] ;  /* 0x00007100ff0577ac */ /* 0x000e6e0008000800 */
[----:B------:R-:W0:Y:S02]  /*0040*/  LDC R5, c[0x0][0x360] ;  /* 0x0000d800ff057b82 */ /* 0x000e240000000800 */
[----:B0-----:R-:W-:-:S05]  /*0050*/  IMAD R5, R5, UR4, R0 ;  /* 0x0000000405057c24 */ /* 0x001fca000f8e0200 */
[----:B-1----:R-:W-:-:S13]  /*0060*/  ISETP.GE.AND P0, PT, R5, UR5, PT ;  /* 0x0000000505007c0c */ /* 0x002fda000bf06270 */
[----:B------:R-:W-:Y:S05]  /*0070*/  @P0 EXIT ;  /* 0x000000000000094d */ /* 0x000fea0003800000 */
[----:B------:R-:W0:Y:S01]  /*0080*/  LDC.64 R2, c[0x0][0x380] ;  /* 0x0000e000ff027b82 */ /* 0x000e220000000a00 */
[----:B------:R-:W1:Y:S01]  /*0090*/  LDCU.64 UR4, c[0x0][0x358] ;  /* 0x00006b00ff0477ac */ /* 0x000e620008000a00 */
[----:B0-----:R-:W-:-:S05]  /*00a0*/  IMAD.WIDE R2, R5, 0x4, R2 ;  /* 0x0000000405027825 */ /* 0x001fca00078e0202 */
[----:B-1----:R-:W2:Y:S02]  /*00b0*/  LDG.E R0, desc[UR4][R2.64] ;  /* 0x0000000402007981 */ /* 0x002ea4000c1e1900 */
[----:B--2---:R-:W-:-:S13]  /*00c0*/  FSETP.GEU.AND P0, PT, R0, RZ, PT ;  /* 0x000000ff0000720b */ /* 0x004fda0003f0e000 */
[----:B------:R-:W-:Y:S05]  /*00d0*/  @P0 EXIT ;  /* 0x000000000000094d */ /* 0x000fea0003800000 */
[----:B------:R-:W-:Y:S01]  /*00e0*/  STG.E desc[UR4][R2.64], RZ ;  /* 0x000000ff02007986 */ /* 0x000fe2000c101904 */
[----:B------:R-:W-:Y:S05]  /*00f0*/  EXIT ;  /* 0x000000000000794d */ /* 0x000fea0003800000 */
.L_x_0:
[----:B------:R-:W-:-:S00]  /*0100*/  BRA `(.L_x_0) ;  /* 0xfffffffc00fc7947 */ /* 0x000fc0000383ffff */
[----:B------:R-:W-:-:S00]  /*0110*/  NOP ;  /* 0x0000000000007918 */ /* 0x000fc00000000000 */
        /* <DEDUP_REMOVED lines=14> */
.L_x_1:


//--------------------- .nv.shared.reserved.0     --------------------------
	.section	.nv.shared.reserved.0,"aw",@nobits
	.weak		__nv_reservedSMEM_offset_0_alias
	.size		__nv_reservedSMEM_offset_0_alias, 0, 64
	.other		__nv_reservedSMEM_offset_0_alias,@"STO_CUDA_RESERVED_SHARED STV_DEFAULT"
__nv_reservedSMEM_offset_0_alias:
	.zero		0
	.zero		64


//--------------------- .nv.constant0.relu_forward --------------------------
	.section	.nv.constant0.relu_forward,"a",@progbits
	.sectionflags	@""
	.align	4
.nv.constant0.relu_forward:
	.zero		908


//--------------------- SYMBOLS --------------------------

	.type		.nv.reservedSmem.offset0,@object
	.size		.nv.reservedSmem.offset0,0x4
